//
// Generated by NVIDIA NVVM Compiler
//
// Compiler Build ID: CL-36424714
// Cuda compilation tools, release 13.0, V13.0.88
// Based on NVVM 20.0.0
//

.version 9.0
.target sm_100
.address_size 64

	// .globl	bggemv_11008_16_float16_kernel
// _ZZ30bggemv_11008_16_float16_kernelE8red_buf0 has been demoted

.visible .entry bggemv_11008_16_float16_kernel(
	.param .u64 .ptr .align 1 bggemv_11008_16_float16_kernel_param_0,
	.param .u64 .ptr .align 1 bggemv_11008_16_float16_kernel_param_1,
	.param .u64 .ptr .align 1 bggemv_11008_16_float16_kernel_param_2,
	.param .u64 .ptr .align 1 bggemv_11008_16_float16_kernel_param_3,
	.param .u64 bggemv_11008_16_float16_kernel_param_4,
	.param .u64 bggemv_11008_16_float16_kernel_param_5,
	.param .u64 bggemv_11008_16_float16_kernel_param_6,
	.param .u64 bggemv_11008_16_float16_kernel_param_7
)
.maxntid 256
{
	.reg .pred 	%p<7>;
	.reg .b16 	%rs<56>;
	.reg .b32 	%r<9>;
	.reg .b32 	%f<2>;
	.reg .b64 	%rd<34>;
	// demoted variable
	.shared .align 2 .b8 _ZZ30bggemv_11008_16_float16_kernelE8red_buf0[512];
	ld.param.u64 	%rd9, [bggemv_11008_16_float16_kernel_param_0];
	ld.param.u64 	%rd10, [bggemv_11008_16_float16_kernel_param_1];
	ld.param.u64 	%rd11, [bggemv_11008_16_float16_kernel_param_2];
	ld.param.u64 	%rd7, [bggemv_11008_16_float16_kernel_param_3];
	ld.param.u64 	%rd12, [bggemv_11008_16_float16_kernel_param_5];
	ld.param.u64 	%rd13, [bggemv_11008_16_float16_kernel_param_6];
	cvta.to.global.u64 	%rd14, %rd10;
	cvta.to.global.u64 	%rd15, %rd11;
	cvta.to.global.u64 	%rd16, %rd9;
	mov.f32 	%f1, 0f00000000;
	// begin inline asm
	{  cvt.rn.f16.f32 %rs55, %f1;}

	// end inline asm
	mov.u32 	%r1, %ctaid.y;
	mov.u32 	%r2, %tid.x;
	cvt.u64.u32 	%rd17, %r2;
	mul.wide.u32 	%rd18, %r1, 8;
	add.s64 	%rd19, %rd16, %rd18;
	ld.global.nc.u64 	%rd20, [%rd19];
	mov.u32 	%r3, %ctaid.x;
	mul.wide.u32 	%rd21, %r3, 11008;
	mad.lo.s64 	%rd22, %rd20, %rd13, %rd12;
	or.b64  	%rd23, %rd21, %rd17;
	mad.lo.s64 	%rd24, %rd22, 176128, %rd23;
	mul.wide.u32 	%rd25, %r1, 22016;
	mul.wide.u32 	%rd26, %r2, 2;
	or.b64  	%rd27, %rd25, %rd26;
	add.s64 	%rd28, %rd27, %rd15;
	add.s64 	%rd1, %rd28, 1024;
	shl.b64 	%rd29, %rd24, 1;
	add.s64 	%rd2, %rd14, %rd29;
	mov.b64 	%rd33, 0;
$L__BB0_1:
	add.s64 	%rd4, %rd1, %rd33;
	add.s64 	%rd5, %rd2, %rd33;
	ld.global.nc.u16 	%rs7, [%rd4+-1024];
	ld.global.nc.u16 	%rs8, [%rd5];
	// begin inline asm
	{mul.f16 %rs6,%rs7,%rs8;
}
	// end inline asm
	// begin inline asm
	{add.f16 %rs9,%rs55,%rs6;
}
	// end inline asm
	ld.global.nc.u16 	%rs13, [%rd4+-512];
	ld.global.nc.u16 	%rs14, [%rd5+512];
	// begin inline asm
	{mul.f16 %rs12,%rs13,%rs14;
}
	// end inline asm
	// begin inline asm
	{add.f16 %rs15,%rs9,%rs12;
}
	// end inline asm
	ld.global.nc.u16 	%rs19, [%rd4];
	ld.global.nc.u16 	%rs20, [%rd5+1024];
	// begin inline asm
	{mul.f16 %rs18,%rs19,%rs20;
}
	// end inline asm
	// begin inline asm
	{add.f16 %rs21,%rs15,%rs18;
}
	// end inline asm
	setp.eq.s64 	%p1, %rd33, 20480;
	@%p1 bra 	$L__BB0_3;
	ld.global.nc.u16 	%rs25, [%rd4+512];
	ld.global.nc.u16 	%rs26, [%rd5+1536];
	// begin inline asm
	{mul.f16 %rs24,%rs25,%rs26;
}
	// end inline asm
	// begin inline asm
	{add.f16 %rs55,%rs21,%rs24;
}
	// end inline asm
	add.s64 	%rd33, %rd33, 2048;
	bra.uni 	$L__BB0_1;
$L__BB0_3:
	bar.sync 	0;
	shl.b32 	%r5, %r2, 1;
	mov.u32 	%r6, _ZZ30bggemv_11008_16_float16_kernelE8red_buf0;
	add.s32 	%r4, %r6, %r5;
	st.volatile.shared.u16 	[%r4], %rs21;
	bar.sync 	0;
	setp.gt.u32 	%p2, %r2, 127;
	@%p2 bra 	$L__BB0_5;
	ld.volatile.shared.u16 	%rs31, [%r4];
	ld.volatile.shared.u16 	%rs32, [%r4+256];
	// begin inline asm
	{add.f16 %rs30,%rs31,%rs32;
}
	// end inline asm
	st.volatile.shared.u16 	[%r4], %rs30;
$L__BB0_5:
	bar.sync 	0;
	setp.gt.u32 	%p3, %r2, 63;
	@%p3 bra 	$L__BB0_7;
	ld.volatile.shared.u16 	%rs34, [%r4];
	ld.volatile.shared.u16 	%rs35, [%r4+128];
	// begin inline asm
	{add.f16 %rs33,%rs34,%rs35;
}
	// end inline asm
	st.volatile.shared.u16 	[%r4], %rs33;
$L__BB0_7:
	bar.sync 	0;
	setp.gt.u32 	%p4, %r2, 31;
	@%p4 bra 	$L__BB0_9;
	ld.volatile.shared.u16 	%rs37, [%r4];
	ld.volatile.shared.u16 	%rs38, [%r4+64];
	// begin inline asm
	{add.f16 %rs36,%rs37,%rs38;
}
	// end inline asm
	st.volatile.shared.u16 	[%r4], %rs36;
$L__BB0_9:
	bar.sync 	0;
	setp.gt.u32 	%p5, %r2, 15;
	@%p5 bra 	$L__BB0_11;
	ld.volatile.shared.u16 	%rs40, [%r4];
	ld.volatile.shared.u16 	%rs41, [%r4+32];
	// begin inline asm
	{add.f16 %rs39,%rs40,%rs41;
}
	// end inline asm
	st.volatile.shared.u16 	[%r4], %rs39;
	ld.volatile.shared.u16 	%rs43, [%r4];
	ld.volatile.shared.u16 	%rs44, [%r4+16];
	// begin inline asm
	{add.f16 %rs42,%rs43,%rs44;
}
	// end inline asm
	st.volatile.shared.u16 	[%r4], %rs42;
	ld.volatile.shared.u16 	%rs46, [%r4];
	ld.volatile.shared.u16 	%rs47, [%r4+8];
	// begin inline asm
	{add.f16 %rs45,%rs46,%rs47;
}
	// end inline asm
	st.volatile.shared.u16 	[%r4], %rs45;
	ld.volatile.shared.u16 	%rs49, [%r4];
	ld.volatile.shared.u16 	%rs50, [%r4+4];
	// begin inline asm
	{add.f16 %rs48,%rs49,%rs50;
}
	// end inline asm
	st.volatile.shared.u16 	[%r4], %rs48;
	ld.volatile.shared.u16 	%rs52, [%r4];
	ld.volatile.shared.u16 	%rs53, [%r4+2];
	// begin inline asm
	{add.f16 %rs51,%rs52,%rs53;
}
	// end inline asm
	st.volatile.shared.u16 	[%r4], %rs51;
$L__BB0_11:
	bar.sync 	0;
	setp.ne.s32 	%p6, %r2, 0;
	@%p6 bra 	$L__BB0_13;
	ld.volatile.shared.u16 	%rs54, [_ZZ30bggemv_11008_16_float16_kernelE8red_buf0];
	shl.b32 	%r7, %r1, 4;
	add.s32 	%r8, %r7, %r3;
	cvta.to.global.u64 	%rd30, %rd7;
	mul.wide.u32 	%rd31, %r8, 2;
	add.s64 	%rd32, %rd30, %rd31;
	st.global.u16 	[%rd32], %rs54;
$L__BB0_13:
	ret;

}


// ===== COMPILED SASS (sm_100) =====

	.target	sm_100

	.elftype	@"ET_EXEC"


//--------------------- .note.nv.tkinfo           --------------------------
	.section	.note.nv.tkinfo,"",@"SHT_NOTE"
	.sectionflags	@"SHF_NOTE_NV_TKINFO"
	.tkinfo
        /*0018*/ 	.word	0x00000002
        /*0030*/ 	.string	""
        /*0030*/ 	.string	"ptxas"
        /*0030*/ 	.string	"Cuda compilation tools, release 13.0, V13.0.88"
        /*0030*/ 	.string	"Build cuda_13.0.r13.0/compiler.36424714_0"
        /*0030*/ 	.string	"-arch sm_100 -m 64 "



//--------------------- .note.nv.cuinfo           --------------------------
	.section	.note.nv.cuinfo,"",@"SHT_NOTE"
	.sectionflags	@"SHF_NOTE_NV_CUINFO"
        /*0018*/ 	.short	0x0002
        /*001a*/ 	.short	0x0064
        /*001c*/ 	.short	0x0082
	.zero		2


//--------------------- .nv.info                  --------------------------
	.section	.nv.info,"",@"SHT_CUDA_INFO"
	.align	4


	//----- nvinfo : EIATTR_REGCOUNT
	.align		4
        /*0000*/ 	.byte	0x04, 0x2f
        /*0002*/ 	.short	(.L_1 - .L_0)
	.align		4
.L_0:
        /*0004*/ 	.word	index@(bggemv_11008_16_float16_kernel)
        /*0008*/ 	.word	0x0000001f


	//----- nvinfo : EIATTR_FRAME_SIZE
	.align		4
.L_1:
        /*000c*/ 	.byte	0x04, 0x11
        /*000e*/ 	.short	(.L_3 - .L_2)
	.align		4
.L_2:
        /*0010*/ 	.word	index@(bggemv_11008_16_float16_kernel)
        /*0014*/ 	.word	0x00000000


	//----- nvinfo : EIATTR_MIN_STACK_SIZE
	.align		4
.L_3:
        /*0018*/ 	.byte	0x04, 0x12
        /*001a*/ 	.short	(.L_5 - .L_4)
	.align		4
.L_4:
        /*001c*/ 	.word	index@(bggemv_11008_16_float16_kernel)
        /*0020*/ 	.word	0x00000000
.L_5:


//--------------------- .nv.compat                --------------------------
	.section	.nv.compat,"",@"SHT_CUDA_COMPAT_INFO"
	.align	4
        /*0000*/ 	.byte	0x02, 0x09, 0x00, 0x00, 0x02, 0x02, 0x01, 0x00, 0x02, 0x05, 0x05, 0x00, 0x03, 0x07, 0x01, 0x01
        /*0010*/ 	.byte	0x02, 0x03, 0x00, 0x00, 0x02, 0x06, 0x01, 0x00, 0x04, 0x0b, 0x08, 0x00, 0x09, 0x00, 0x00, 0x00
        /*0020*/ 	.byte	0x00, 0x00, 0x00, 0x00


//--------------------- .nv.info.bggemv_11008_16_float16_kernel --------------------------
	.section	.nv.info.bggemv_11008_16_float16_kernel,"",@"SHT_CUDA_INFO"
	.sectionflags	@""
	.align	4


	//----- nvinfo : EIATTR_CUDA_API_VERSION
	.align		4
        /*0000*/ 	.byte	0x04, 0x37
        /*0002*/ 	.short	(.L_7 - .L_6)
.L_6:
        /*0004*/ 	.word	0x00000082


	//----- nvinfo : EIATTR_KPARAM_INFO
	.align		4
.L_7:
        /*0008*/ 	.byte	0x04, 0x17
        /*000a*/ 	.short	(.L_9 - .L_8)
.L_8:
        /*000c*/ 	.word	0x00000000
        /*0010*/ 	.short	0x0007
        /*0012*/ 	.short	0x0038
        /*0014*/ 	.byte	0x00, 0xf0, 0x21, 0x00


	//----- nvinfo : EIATTR_KPARAM_INFO
	.align		4
.L_9:
        /*0018*/ 	.byte	0x04, 0x17
        /*001a*/ 	.short	(.L_11 - .L_10)
.L_10:
        /*001c*/ 	.word	0x00000000
        /*0020*/ 	.short	0x0006
        /*0022*/ 	.short	0x0030
        /*0024*/ 	.byte	0x00, 0xf0, 0x21, 0x00


	//----- nvinfo : EIATTR_KPARAM_INFO
	.align		4
.L_11:
        /*0028*/ 	.byte	0x04, 0x17
        /*002a*/ 	.short	(.L_13 - .L_12)
.L_12:
        /*002c*/ 	.word	0x00000000
        /*0030*/ 	.short	0x0005
        /*0032*/ 	.short	0x0028
        /*0034*/ 	.byte	0x00, 0xf0, 0x21, 0x00


	//----- nvinfo : EIATTR_KPARAM_INFO
	.align		4
.L_13:
        /*0038*/ 	.byte	0x04, 0x17
        /*003a*/ 	.short	(.L_15 - .L_14)
.L_14:
        /*003c*/ 	.word	0x00000000
        /*0040*/ 	.short	0x0004
        /*0042*/ 	.short	0x0020
        /*0044*/ 	.byte	0x00, 0xf0, 0x21, 0x00


	//----- nvinfo : EIATTR_KPARAM_INFO
	.align		4
.L_15:
        /*0048*/ 	.byte	0x04, 0x17
        /*004a*/ 	.short	(.L_17 - .L_16)
.L_16:
        /*004c*/ 	.word	0x00000000
        /*0050*/ 	.short	0x0003
        /*0052*/ 	.short	0x0018
        /*0054*/ 	.byte	0x00, 0xf5, 0x21, 0x00


	//----- nvinfo : EIATTR_KPARAM_INFO
	.align		4
.L_17:
        /*0058*/ 	.byte	0x04, 0x17
        /*005a*/ 	.short	(.L_19 - .L_18)
.L_18:
        /*005c*/ 	.word	0x00000000
        /*0060*/ 	.short	0x0002
        /*0062*/ 	.short	0x0010
        /*0064*/ 	.byte	0x00, 0xf5, 0x21, 0x00


	//----- nvinfo : EIATTR_KPARAM_INFO
	.align		4
.L_19:
        /*0068*/ 	.byte	0x04, 0x17
        /*006a*/ 	.short	(.L_21 - .L_20)
.L_20:
        /*006c*/ 	.word	0x00000000
        /*0070*/ 	.short	0x0001
        /*0072*/ 	.short	0x0008
        /*0074*/ 	.byte	0x00, 0xf5, 0x21, 0x00


	//----- nvinfo : EIATTR_KPARAM_INFO
	.align		4
.L_21:
        /*0078*/ 	.byte	0x04, 0x17
        /*007a*/ 	.short	(.L_23 - .L_22)
.L_22:
        /*007c*/ 	.word	0x00000000
        /*0080*/ 	.short	0x0000
        /*0082*/ 	.short	0x0000
        /*0084*/ 	.byte	0x00, 0xf5, 0x21, 0x00


	//----- nvinfo : EIATTR_SPARSE_MMA_MASK
	.align		4
.L_23:
        /*0088*/ 	.byte	0x03, 0x50
        /*008a*/ 	.short	0x0000


	//----- nvinfo : EIATTR_MAXREG_COUNT
	.align		4
        /*008c*/ 	.byte	0x03, 0x1b
        /*008e*/ 	.short	0x00ff


	//----- nvinfo : EIATTR_NUM_BARRIERS
	.align		4
        /*0090*/ 	.byte	0x02, 0x4c
        /*0092*/ 	.byte	0x01
	.zero		1


	//----- nvinfo : EIATTR_MERCURY_ISA_VERSION
	.align		4
        /*0094*/ 	.byte	0x03, 0x5f
        /*0096*/ 	.short	0x0101


	//----- nvinfo : EIATTR_VRC_CTA_INIT_COUNT
	.align		4
        /*0098*/ 	.byte	0x02, 0x4a
	.zero		1
	.zero		1


	//----- nvinfo : EIATTR_EXIT_INSTR_OFFSETS
	.align		4
        /*009c*/ 	.byte	0x04, 0x1c
        /*009e*/ 	.short	(.L_25 - .L_24)


	//   ....[0]....
.L_24:
        /*00a0*/ 	.word	0x00000d70


	//   ....[1]....
        /*00a4*/ 	.word	0x00000dd0


	//----- nvinfo : EIATTR_MAX_THREADS
	.align		4
.L_25:
        /*00a8*/ 	.byte	0x04, 0x05
        /*00aa*/ 	.short	(.L_27 - .L_26)
.L_26:
        /*00ac*/ 	.word	0x00000100
        /*00b0*/ 	.word	0x00000001
        /*00b4*/ 	.word	0x00000001


	//----- nvinfo : EIATTR_CRS_STACK_SIZE
	.align		4
.L_27:
        /*00b8*/ 	.byte	0x04, 0x1e
        /*00ba*/ 	.short	(.L_29 - .L_28)
.L_28:
        /*00bc*/ 	.word	0x00000000


	//----- nvinfo : EIATTR_CBANK_PARAM_SIZE
	.align		4
.L_29:
        /*00c0*/ 	.byte	0x03, 0x19
        /*00c2*/ 	.short	0x0040


	//----- nvinfo : EIATTR_PARAM_CBANK
	.align		4
        /*00c4*/ 	.byte	0x04, 0x0a
        /*00c6*/ 	.short	(.L_31 - .L_30)
	.align		4
.L_30:
        /*00c8*/ 	.word	index@(.nv.constant0.bggemv_11008_16_float16_kernel)
        /*00cc*/ 	.short	0x0380
        /*00ce*/ 	.short	0x0040


	//----- nvinfo : EIATTR_SW_WAR
	.align		4
.L_31:
        /*00d0*/ 	.byte	0x04, 0x36
        /*00d2*/ 	.short	(.L_33 - .L_32)
.L_32:
        /*00d4*/ 	.word	0x00000008
.L_33:


//--------------------- .nv.callgraph             --------------------------
	.section	.nv.callgraph,"",@"SHT_CUDA_CALLGRAPH"
	.align	4
	.sectionentsize	8
	.align		4
        /*0000*/ 	.word	0x00000000
	.align		4
        /*0004*/ 	.word	0xffffffff
	.align		4
        /*0008*/ 	.word	0x00000000
	.align		4
        /*000c*/ 	.word	0xfffffffe
	.align		4
        /*0010*/ 	.word	0x00000000
	.align		4
        /*0014*/ 	.word	0xfffffffd
	.align		4
        /*0018*/ 	.word	0x00000000
	.align		4
        /*001c*/ 	.word	0xfffffffc


//--------------------- .text.bggemv_11008_16_float16_kernel --------------------------
	.section	.text.bggemv_11008_16_float16_kernel,"ax",@progbits
	.align	128
        .global         bggemv_11008_16_float16_kernel
        .type           bggemv_11008_16_float16_kernel,@function
        .size           bggemv_11008_16_float16_kernel,(.L_x_3 - bggemv_11008_16_float16_kernel)
        .other          bggemv_11008_16_float16_kernel,@"STO_CUDA_ENTRY STV_DEFAULT"
bggemv_11008_16_float16_kernel:
.text.bggemv_11008_16_float16_kernel:
[----:B------:R-:W-:Y:S01]  /*0000*/  LDC R1, c[0x0][0x37c] ;  /* 0x0000df00ff017b82 */ /* 0x000fe20000000800 */
[----:B------:R-:W0:Y:S07]  /*0010*/  S2R R0, SR_CTAID.Y ;  /* 0x0000000000007919 */ /* 0x000e2e0000002600 */
[----:B------:R-:W0:Y:S01]  /*0020*/  LDC.64 R2, c[0x0][0x380] ;  /* 0x0000e000ff027b82 */ /* 0x000e220000000a00 */
[----:B------:R-:W1:Y:S01]  /*0030*/  LDCU.64 UR6, c[0x0][0x358] ;  /* 0x00006b00ff0677ac */ /* 0x000e620008000a00 */
[----:B------:R-:W2:Y:S01]  /*0040*/  S2R R7, SR_CTAID.X ;  /* 0x0000000000077919 */ /* 0x000ea20000002500 */
[----:B------:R-:W3:Y:S01]  /*0050*/  LDCU.64 UR4, c[0x0][0x3b0] ;  /* 0x00007600ff0477ac */ /* 0x000ee20008000a00 */
[----:B------:R-:W4:Y:S04]  /*0060*/  S2R R6, SR_TID.X ;  /* 0x0000000000067919 */ /* 0x000f280000002100 */
[----:B------:R-:W5:Y:S01]  /*0070*/  LDC.64 R10, c[0x0][0x3a8] ;  /* 0x0000ea00ff0a7b82 */ /* 0x000f620000000a00 */
[----:B------:R-:W5:Y:S01]  /*0080*/  LDCU.64 UR8, c[0x0][0x390] ;  /* 0x00007200ff0877ac */ /* 0x000f620008000a00 */
[----:B------:R-:W5:Y:S01]  /*0090*/  LDCU.64 UR10, c[0x0][0x388] ;  /* 0x00007100ff0a77ac */ /* 0x000f620008000a00 */
[----:B0-----:R-:W-:-:S06]  /*00a0*/  IMAD.WIDE.U32 R2, R0, 0x8, R2 ;  /* 0x0000000800027825 */ /* 0x001fcc00078e0002 */
[----:B-1----:R-:W3:Y:S01]  /*00b0*/  LDG.E.64.CONSTANT R2, desc[UR6][R2.64] ;  /* 0x0000000602027981 */ /* 0x002ee2000c1e9b00 */
[----:B--2---:R-:W-:-:S03]  /*00c0*/  IMAD.WIDE.U32 R4, R7, 0x2b00, RZ ;  /* 0x00002b0007047825 */ /* 0x004fc600078e00ff */
[----:B----4-:R-:W-:Y:S01]  /*00d0*/  LOP3.LUT R4, R4, R6, RZ, 0xfc, !PT ;  /* 0x0000000604047212 */ /* 0x010fe200078efcff */
[----:B------:R-:W-:Y:S01]  /*00e0*/  BAR.SYNC.DEFER_BLOCKING 0x0 ;  /* 0x0000000000007b1d */ /* 0x000fe20000010000 */
[----:B---3--:R-:W-:Y:S02]  /*00f0*/  IMAD R9, R3, UR4, RZ ;  /* 0x0000000403097c24 */ /* 0x008fe4000f8e02ff */
[----:B-----5:R-:W-:-:S04]  /*0100*/  IMAD.WIDE.U32 R10, R2, UR4, R10 ;  /* 0x00000004020a7c25 */ /* 0x020fc8000f8e000a */
[----:B------:R-:W-:Y:S02]  /*0110*/  IMAD R13, R2, UR5, R9 ;  /* 0x00000005020d7c24 */ /* 0x000fe4000f8e0209 */
[----:B------:R-:W-:-:S03]  /*0120*/  IMAD.WIDE.U32 R2, R0, 0x5600, RZ ;  /* 0x0000560000027825 */ /* 0x000fc600078e00ff */
[----:B------:R-:W-:Y:S01]  /*0130*/  IADD3 R12, PT, PT, R11, R13, RZ ;  /* 0x0000000d0b0c7210 */ /* 0x000fe20007ffe0ff */
[----:B------:R-:W-:-:S04]  /*0140*/  IMAD.WIDE.U32 R8, R6, 0x2, RZ ;  /* 0x0000000206087825 */ /* 0x000fc800078e00ff */
[----:B------:R-:W-:Y:S01]  /*0150*/  IMAD.WIDE.U32 R10, R10, 0x2b000, R4 ;  /* 0x0002b0000a0a7825 */ /* 0x000fe200078e0004 */
[----:B------:R-:W-:Y:S02]  /*0160*/  LOP3.LUT R4, R2, R8, RZ, 0xfc, !PT ;  /* 0x0000000802047212 */ /* 0x000fe400078efcff */
[----:B------:R-:W-:Y:S01]  /*0170*/  LOP3.LUT R3, R3, R9, RZ, 0xfc, !PT ;  /* 0x0000000903037212 */ /* 0x000fe200078efcff */
[----:B------:R-:W-:Y:S01]  /*0180*/  IMAD R5, R12, 0x2b000, RZ ;  /* 0x0002b0000c057824 */ /* 0x000fe200078e02ff */
[----:B------:R-:W-:Y:S02]  /*0190*/  IADD3 R4, P0, PT, R4, UR8, RZ ;  /* 0x0000000804047c10 */ /* 0x000fe4000ff1e0ff */
[----:B------:R-:W-:Y:S02]  /*01a0*/  LEA R2, P1, R10, UR10, 0x1 ;  /* 0x0000000a0a027c11 */ /* 0x000fe4000f8208ff */
[----:B------:R-:W-:Y:S02]  /*01b0*/  IADD3 R9, PT, PT, R11, R5, RZ ;  /* 0x000000050b097210 */ /* 0x000fe40007ffe0ff */
[----:B------:R-:W-:-:S02]  /*01c0*/  IADD3.X R5, PT, PT, R3, UR9, RZ, P0, !PT ;  /* 0x0000000903057c10 */ /* 0x000fc400087fe4ff */
[----:B------:R-:W-:-:S03]  /*01d0*/  LEA.HI.X R3, R10, UR11, R9, 0x1, P1 ;  /* 0x0000000b0a037c11 */ /* 0x000fc600088f0c09 */
[----:B------:R-:W2:Y:S04]  /*01e0*/  LDG.E.U16.CONSTANT R14, desc[UR6][R4.64] ;  /* 0x00000006040e7981 */ /* 0x000ea8000c1e9500 */
[----:B------:R-:W2:Y:S04]  /*01f0*/  LDG.E.U16.CONSTANT R15, desc[UR6][R2.64] ;  /* 0x00000006020f7981 */ /* 0x000ea8000c1e9500 */
[----:B------:R-:W3:Y:S04]  /*0200*/  LDG.E.U16.CONSTANT R17, desc[UR6][R4.64+0x200] ;  /* 0x0002000604117981 */ /* 0x000ee8000c1e9500 */
[----:B------:R-:W3:Y:S04]  /*0210*/  LDG.E.U16.CONSTANT R16, desc[UR6][R2.64+0x200] ;  /* 0x0002000602107981 */ /* 0x000ee8000c1e9500 */
[----:B------:R-:W4:Y:S04]  /*0220*/  LDG.E.U16.CONSTANT R27, desc[UR6][R4.64+0x400] ;  /* 0x00040006041b7981 */ /* 0x000f28000c1e9500 */
[----:B------:R-:W4:Y:S04]  /*0230*/  LDG.E.U16.CONSTANT R26, desc[UR6][R2.64+0x400] ;  /* 0x00040006021a7981 */ /* 0x000f28000c1e9500 */
[----:B------:R-:W5:Y:S04]  /*0240*/  LDG.E.U16.CONSTANT R9, desc[UR6][R4.64+0x600] ;  /* 0x0006000604097981 */ /* 0x000f68000c1e9500 */
        /* <DEDUP_REMOVED lines=12> */
[----:B------:R-:W5:Y:S01]  /*0310*/  LDG.E.U16.CONSTANT R18, desc[UR6][R2.64+0x1200] ;  /* 0x0012000602127981 */ /* 0x000f62000c1e9500 */
[----:B--2---:R-:W-:-:S03]  /*0320*/  HFMA2 R14, R14.H0_H0, R15.H0_H0, RZ.H0_H0 ;  /* 0x2000000f0e0e7231 */ /* 0x004fc600000408ff */
[----:B------:R-:W2:Y:S01]  /*0330*/  LDG.E.U16.CONSTANT R15, desc[UR6][R4.64+0x1c00] ;  /* 0x001c0006040f7981 */ /* 0x000ea2000c1e9500 */
[----:B---3--:R-:W-:-:S03]  /*0340*/  HFMA2 R14, R17.H0_H0, R16.H0_H0, R14.H0_H0 ;  /* 0x20000010110e7231 */ /* 0x008fc6000004080e */
[----:B------:R-:W3:Y:S04]  /*0350*/  LDG.E.U16.CONSTANT R17, desc[UR6][R4.64+0x1400] ;  /* 0x0014000604117981 */ /* 0x000ee8000c1e9500 */
[----:B------:R-:W3:Y:S01]  /*0360*/  LDG.E.U16.CONSTANT R16, desc[UR6][R2.64+0x1400] ;  /* 0x0014000602107981 */ /* 0x000ee2000c1e9500 */
[----:B----4-:R-:W-:-:S03]  /*0370*/  HFMA2 R14, R27.H0_H0, R26.H0_H0, R14.H0_H0 ;  /* 0x2000001a1b0e7231 */ /* 0x010fc6000004080e */
[----:B------:R-:W4:Y:S01]  /*0380*/  LDG.E.U16.CONSTANT R27, desc[UR6][R4.64+0x5000] ;  /* 0x00500006041b7981 */ /* 0x000f22000c1e9500 */
[----:B-----5:R-:W-:-:S03]  /*0390*/  HFMA2 R14, R9.H0_H0, R8.H0_H0, R14.H0_H0 ;  /* 0x20000008090e7231 */ /* 0x020fc6000004080e */
[----:B------:R-:W5:Y:S04]  /*03a0*/  LDG.E.U16.CONSTANT R9, desc[UR6][R4.64+0x1600] ;  /* 0x0016000604097981 */ /* 0x000f68000c1e9500 */
[----:B------:R-:W5:Y:S01]  /*03b0*/  LDG.E.U16.CONSTANT R8, desc[UR6][R2.64+0x1600] ;  /* 0x0016000602087981 */ /* 0x000f62000c1e9500 */
[----:B------:R-:W-:-:S03]  /*03c0*/  HFMA2 R14, R11.H0_H0, R10.H0_H0, R14.H0_H0 ;  /* 0x2000000a0b0e7231 */ /* 0x000fc6000004080e */
[----:B------:R-:W2:Y:S04]  /*03d0*/  LDG.E.U16.CONSTANT R11, desc[UR6][R4.64+0x1800] ;  /* 0x00180006040b7981 */ /* 0x000ea8000c1e9500 */
[----:B------:R-:W2:Y:S01]  /*03e0*/  LDG.E.U16.CONSTANT R10, desc[UR6][R2.64+0x1800] ;  /* 0x00180006020a7981 */ /* 0x000ea2000c1e9500 */
[----:B------:R-:W-:-:S03]  /*03f0*/  HFMA2 R26, R12.H0_H0, R13.H0_H0, R14.H0_H0 ;  /* 0x2000000d0c1a7231 */ /* 0x000fc6000004080e */
[----:B------:R-:W4:Y:S04]  /*0400*/  LDG.E.U16.CONSTANT R13, desc[UR6][R4.64+0x1a00] ;  /* 0x001a0006040d7981 */ /* 0x000f28000c1e9500 */
[----:B------:R-:W4:Y:S04]  /*0410*/  LDG.E.U16.CONSTANT R12, desc[UR6][R2.64+0x1a00] ;  /* 0x001a0006020c7981 */ /* 0x000f28000c1e9500 */
[----:B------:R-:W4:Y:S01]  /*0420*/  LDG.E.U16.CONSTANT R14, desc[UR6][R2.64+0x1c00] ;  /* 0x001c0006020e7981 */ /* 0x000f22000c1e9500 */
[----:B------:R-:W-:-:S03]  /*0430*/  HFMA2 R20, R21.H0_H0, R20.H0_H0, R26.H0_H0 ;  /* 0x2000001415147231 */ /* 0x000fc6000004081a */
[----:B------:R-:W4:Y:S01]  /*0440*/  LDG.E.U16.CONSTANT R21, desc[UR6][R4.64+0x1e00] ;  /* 0x001e000604157981 */ /* 0x000f22000c1e9500 */
[----:B------:R-:W-:-:S03]  /*0450*/  HFMA2 R24, R25.H0_H0, R24.H0_H0, R20.H0_H0 ;  /* 0x2000001819187231 */ /* 0x000fc60000040814 */
[----:B------:R-:W4:Y:S04]  /*0460*/  LDG.E.U16.CONSTANT R20, desc[UR6][R2.64+0x1e00] ;  /* 0x001e000602147981 */ /* 0x000f28000c1e9500 */
[----:B------:R-:W4:Y:S01]  /*0470*/  LDG.E.U16.CONSTANT R25, desc[UR6][R4.64+0x2000] ;  /* 0x0020000604197981 */ /* 0x000f22000c1e9500 */
[----:B------:R-:W-:-:S03]  /*0480*/  HFMA2 R22, R23.H0_H0, R22.H0_H0, R24.H0_H0 ;  /* 0x2000001617167231 */ /* 0x000fc60000040818 */
[----:B------:R-:W4:Y:S04]  /*0490*/  LDG.E.U16.CONSTANT R24, desc[UR6][R2.64+0x2000] ;  /* 0x0020000602187981 */ /* 0x000f28000c1e9500 */
[----:B------:R-:W4:Y:S01]  /*04a0*/  LDG.E.U16.CONSTANT R23, desc[UR6][R4.64+0x2200] ;  /* 0x0022000604177981 */ /* 0x000f22000c1e9500 */
[----:B------:R-:W-:-:S03]  /*04b0*/  HFMA2 R18, R19.H0_H0, R18.H0_H0, R22.H0_H0 ;  /* 0x2000001213127231 */ /* 0x000fc60000040816 */
[----:B------:R-:W4:Y:S04]  /*04c0*/  LDG.E.U16.CONSTANT R22, desc[UR6][R2.64+0x2200] ;  /* 0x0022000602167981 */ /* 0x000f28000c1e9500 */
[----:B------:R-:W4:Y:S01]  /*04d0*/  LDG.E.U16.CONSTANT R19, desc[UR6][R4.64+0x2400] ;  /* 0x0024000604137981 */ /* 0x000f22000c1e9500 */
[----:B---3--:R-:W-:-:S03]  /*04e0*/  HFMA2 R16, R17.H0_H0, R16.H0_H0, R18.H0_H0 ;  /* 0x2000001011107231 */ /* 0x008fc60000040812 */
[----:B------:R-:W3:Y:S04]  /*04f0*/  LDG.E.U16.CONSTANT R18, desc[UR6][R2.64+0x2400] ;  /* 0x0024000602127981 */ /* 0x000ee8000c1e9500 */
[----:B------:R-:W3:Y:S01]  /*0500*/  LDG.E.U16.CONSTANT R17, desc[UR6][R4.64+0x2e00] ;  /* 0x002e000604117981 */ /* 0x000ee2000c1e9500 */
[----:B-----5:R-:W-:-:S03]  /*0510*/  HFMA2 R16, R9.H0_H0, R8.H0_H0, R16.H0_H0 ;  /* 0x2000000809107231 */ /* 0x020fc60000040810 */
[----:B------:R-:W5:Y:S04]  /*0520*/  LDG.E.U16.CONSTANT R9, desc[UR6][R4.64+0x2600] ;  /* 0x0026000604097981 */ /* 0x000f68000c1e9500 */
[----:B------:R-:W5:Y:S01]  /*0530*/  LDG.E.U16.CONSTANT R8, desc[UR6][R2.64+0x2600] ;  /* 0x0026000602087981 */ /* 0x000f62000c1e9500 */
[----:B--2---:R-:W-:-:S03]  /*0540*/  HFMA2 R16, R11.H0_H0, R10.H0_H0, R16.H0_H0 ;  /* 0x2000000a0b107231 */ /* 0x004fc60000040810 */
[----:B------:R-:W2:Y:S04]  /*0550*/  LDG.E.U16.CONSTANT R11, desc[UR6][R4.64+0x2800] ;  /* 0x00280006040b7981 */ /* 0x000ea8000c1e9500 */
[----:B------:R-:W2:Y:S01]  /*0560*/  LDG.E.U16.CONSTANT R10, desc[UR6][R2.64+0x2800] ;  /* 0x00280006020a7981 */ /* 0x000ea2000c1e9500 */
[----:B----4-:R-:W-:-:S03]  /*0570*/  HFMA2 R16, R13.H0_H0, R12.H0_H0, R16.H0_H0 ;  /* 0x2000000c0d107231 */ /* 0x010fc60000040810 */
[----:B------:R-:W4:Y:S04]  /*0580*/  LDG.E.U16.CONSTANT R13, desc[UR6][R4.64+0x2a00] ;  /* 0x002a0006040d7981 */ /* 0x000f28000c1e9500 */
[----:B------:R-:W4:Y:S01]  /*0590*/  LDG.E.U16.CONSTANT R12, desc[UR6][R2.64+0x2a00] ;  /* 0x002a0006020c7981 */ /* 0x000f22000c1e9500 */
[----:B------:R-:W-:-:S03]  /*05a0*/  HFMA2 R26, R15.H0_H0, R14.H0_H0, R16.H0_H0 ;  /* 0x2000000e0f1a7231 */ /* 0x000fc60000040810 */
[----:B------:R-:W4:Y:S04]  /*05b0*/  LDG.E.U16.CONSTANT R15, desc[UR6][R4.64+0x2c00] ;  /* 0x002c0006040f7981 */ /* 0x000f28000c1e9500 */
[----:B------:R-:W4:Y:S04]  /*05c0*/  LDG.E.U16.CONSTANT R14, desc[UR6][R2.64+0x2c00] ;  /* 0x002c0006020e7981 */ /* 0x000f28000c1e9500 */
[----:B------:R-:W4:Y:S01]  /*05d0*/  LDG.E.U16.CONSTANT R16, desc[UR6][R2.64+0x2e00] ;  /* 0x002e000602107981 */ /* 0x000f22000c1e9500 */
[----:B------:R-:W-:-:S03]  /*05e0*/  HFMA2 R20, R21.H0_H0, R20.H0_H0, R26.H0_H0 ;  /* 0x2000001415147231 */ /* 0x000fc6000004081a */
[----:B------:R-:W4:Y:S01]  /*05f0*/  LDG.E.U16.CONSTANT R21, desc[UR6][R2.64+0x3000] ;  /* 0x0030000602157981 */ /* 0x000f22000c1e9500 */
[----:B------:R-:W-:-:S03]  /*0600*/  HFMA2 R24, R25.H0_H0, R24.H0_H0, R20.H0_H0 ;  /* 0x2000001819187231 */ /* 0x000fc60000040814 */
[----:B------:R-:W4:Y:S01]  /*0610*/  LDG.E.U16.CONSTANT R20, desc[UR6][R4.64+0x3000] ;  /* 0x0030000604147981 */ /* 0x000f22000c1e9500 */
[----:B------:R-:W-:-:S03]  /*0620*/  HFMA2 R24, R23.H0_H0, R22.H0_H0, R24.H0_H0 ;  /* 0x2000001617187231 */ /* 0x000fc60000040818 */
[----:B------:R-:W4:Y:S04]  /*0630*/  LDG.E.U16.CONSTANT R23, desc[UR6][R4.64+0x3200] ;  /* 0x0032000604177981 */ /* 0x000f28000c1e9500 */
        /* <DEDUP_REMOVED lines=46> */
[----:B------:R-:W4:Y:S04]  /*0920*/  LDG.E.U16.CONSTANT R17, desc[UR6][R4.64+0x5200] ;  /* 0x0052000604117981 */ /* 0x000f28000c1e9500 */
[----:B------:R0:W4:Y:S04]  /*0930*/  LDG.E.U16.CONSTANT R16, desc[UR6][R2.64+0x5200] ;  /* 0x0052000602107981 */ /* 0x000128000c1e9500 */
[----:B------:R5:W4:Y:S01]  /*0940*/  LDG.E.U16.CONSTANT R25, desc[UR6][R4.64+0x5400] ;  /* 0x0054000604197981 */ /* 0x000b22000c1e9500 */
[----:B------:R-:W-:Y:S01]  /*0950*/  HFMA2 R20, R20.H0_H0, R21.H0_H0, R28.H0_H0 ;  /* 0x2000001514147231 */ /* 0x000fe2000004081c */
[----:B------:R-:W1:Y:S01]  /*0960*/  S2UR UR5, SR_CgaCtaId ;  /* 0x00000000000579c3 */ /* 0x000e620000008800 */
[----:B------:R-:W-:-:S02]  /*0970*/  UMOV UR4, 0x400 ;  /* 0x0000040000047882 */ /* 0x000fc40000000000 */
[----:B-1----:R-:W-:-:S06]  /*0980*/  ULEA UR4, UR5, UR4, 0x18 ;  /* 0x0000000405047291 */ /* 0x002fcc000f8ec0ff */
[C---:B0-----:R-:W-:Y:S02]  /*0990*/  LEA R2, R6.reuse, UR4, 0x1 ;  /* 0x0000000406027c11 */ /* 0x041fe4000f8e08ff */
[C---:B------:R-:W-:Y:S02]  /*09a0*/  ISETP.GT.U32.AND P0, PT, R6.reuse, 0x7f, PT ;  /* 0x0000007f0600780c */ /* 0x040fe40003f04070 */
[----:B------:R-:W-:Y:S01]  /*09b0*/  ISETP.GT.U32.AND P1, PT, R6, 0x3f, PT ;  /* 0x0000003f0600780c */ /* 0x000fe20003f24070 */
[----:B---3--:R-:W-:-:S04]  /*09c0*/  HFMA2 R18, R19.H0_H0, R18.H0_H0, R20.H0_H0 ;  /* 0x2000001213127231 */ /* 0x008fc80000040814 */
[----:B-----5:R-:W-:-:S04]  /*09d0*/  HFMA2 R5, R9.H0_H0, R8.H0_H0, R18.H0_H0 ;  /* 0x2000000809057231 */ /* 0x020fc80000040812 */
[----:B--2---:R-:W-:-:S04]  /*09e0*/  HFMA2 R5, R11.H0_H0, R10.H0_H0, R5.H0_H0 ;  /* 0x2000000a0b057231 */ /* 0x004fc80000040805 */
[----:B----4-:R-:W-:-:S04]  /*09f0*/  HFMA2 R5, R13.H0_H0, R12.H0_H0, R5.H0_H0 ;  /* 0x2000000c0d057231 */ /* 0x010fc80000040805 */
[----:B------:R-:W-:-:S04]  /*0a00*/  HFMA2 R11, R15.H0_H0, R14.H0_H0, R5.H0_H0 ;  /* 0x2000000e0f0b7231 */ /* 0x000fc80000040805 */
[----:B------:R-:W-:-:S04]  /*0a10*/  HFMA2 R12, R23.H0_H0, R22.H0_H0, R11.H0_H0 ;  /* 0x20000016170c7231 */ /* 0x000fc8000004080b */
[----:B------:R-:W-:-:S04]  /*0a20*/  HFMA2 R8, R27.H0_H0, R24.H0_H0, R12.H0_H0 ;  /* 0x200000181b087231 */ /* 0x000fc8000004080c */
[----:B------:R-:W-:-:S04]  /*0a30*/  HFMA2 R13, R17.H0_H0, R16.H0_H0, R8.H0_H0 ;  /* 0x20000010110d7231 */ /* 0x000fc80000040808 */
[----:B------:R-:W-:-:S05]  /*0a40*/  HFMA2 R13, R25.H0_H0, R26.H0_H0, R13.H0_H0 ;  /* 0x2000001a190d7231 */ /* 0x000fca000004080d */
[----:B------:R-:W-:Y:S01]  /*0a50*/  STS.U16 [R2], R13 ;  /* 0x0000000d02007388 */ /* 0x000fe20000000400 */
[----:B------:R-:W-:Y:S06]  /*0a60*/  BAR.SYNC.DEFER_BLOCKING 0x0 ;  /* 0x0000000000007b1d */ /* 0x000fec0000010000 */
[----:B------:R-:W-:Y:S04]  /*0a70*/  @!P0 LDS.U16 R3, [R2] ;  /* 0x0000000002038984 */ /* 0x000fe80000000400 */
[----:B------:R-:W0:Y:S02]  /*0a80*/  @!P0 LDS.U16 R4, [R2+0x100] ;  /* 0x0001000002048984 */ /* 0x000e240000000400 */
[----:B0-----:R-:W-:-:S05]  /*0a90*/  @!P0 HADD2 R3, R3.H0_H0, R4.H0_H0 ;  /* 0x2000000403038230 */ /* 0x001fca0000000800 */
[----:B------:R-:W-:-:S05]  /*0aa0*/  PRMT R5, R3, 0x7610, R5 ;  /* 0x0000761003057816 */ /* 0x000fca0000000005 */
[----:B------:R-:W-:Y:S01]  /*0ab0*/  @!P0 STS.U16 [R2], R5 ;  /* 0x0000000502008388 */ /* 0x000fe20000000400 */
[----:B------:R-:W-:Y:S06]  /*0ac0*/  BAR.SYNC.DEFER_BLOCKING 0x0 ;  /* 0x0000000000007b1d */ /* 0x000fec0000010000 */
[----:B------:R-:W-:Y:S04]  /*0ad0*/  @!P1 LDS.U16 R3, [R2] ;  /* 0x0000000002039984 */ /* 0x000fe80000000400 */
[----:B------:R-:W0:Y:S01]  /*0ae0*/  @!P1 LDS.U16 R4, [R2+0x80] ;  /* 0x0000800002049984 */ /* 0x000e220000000400 */
[----:B------:R-:W-:Y:S01]  /*0af0*/  ISETP.GT.U32.AND P0, PT, R6, 0x1f, PT ;  /* 0x0000001f0600780c */ /* 0x000fe20003f04070 */
[----:B0-----:R-:W-:-:S05]  /*0b00*/  @!P1 HADD2 R3, R3.H0_H0, R4.H0_H0 ;  /* 0x2000000403039230 */ /* 0x001fca0000000800 */
[----:B------:R-:W-:-:S05]  /*0b10*/  PRMT R8, R3, 0x7610, R8 ;  /* 0x0000761003087816 */ /* 0x000fca0000000008 */
[----:B------:R-:W-:Y:S01]  /*0b20*/  @!P1 STS.U16 [R2], R8 ;  /* 0x0000000802009388 */ /* 0x000fe20000000400 */
[----:B------:R-:W-:Y:S06]  /*0b30*/  BAR.SYNC.DEFER_BLOCKING 0x0 ;  /* 0x0000000000007b1d */ /* 0x000fec0000010000 */
[----:B------:R-:W-:Y:S04]  /*0b40*/  @!P0 LDS.U16 R3, [R2] ;  /* 0x0000000002038984 */ /* 0x000fe80000000400 */
[----:B------:R-:W0:Y:S01]  /*0b50*/  @!P0 LDS.U16 R4, [R2+0x40] ;  /* 0x0000400002048984 */ /* 0x000e220000000400 */
[C---:B------:R-:W-:Y:S01]  /*0b60*/  ISETP.GT.U32.AND P1, PT, R6.reuse, 0xf, PT ;  /* 0x0000000f0600780c */ /* 0x040fe20003f24070 */
[----:B------:R-:W-:Y:S01]  /*0b70*/  BSSY.RECONVERGENT B0, `(.L_x_0) ;  /* 0x000001e000007945 */ /* 0x000fe20003800200 */
[----:B------:R-:W-:Y:S01]  /*0b80*/  ISETP.NE.AND P2, PT, R6, RZ, PT ;  /* 0x000000ff0600720c */ /* 0x000fe20003f45270 */
[----:B0-----:R-:W-:-:S05]  /*0b90*/  @!P0 HADD2 R3, R3.H0_H0, R4.H0_H0 ;  /* 0x2000000403038230 */ /* 0x001fca0000000800 */
[----:B------:R0:W-:Y:S01]  /*0ba0*/  @!P0 STS.U16 [R2], R3 ;  /* 0x0000000302008388 */ /* 0x0001e20000000400 */
[----:B------:R-:W-:Y:S06]  /*0bb0*/  BAR.SYNC.DEFER_BLOCKING 0x0 ;  /* 0x0000000000007b1d */ /* 0x000fec0000010000 */
[----:B------:R-:W-:Y:S05]  /*0bc0*/  @P1 BRA `(.L_x_1) ;  /* 0x0000000000601947 */ /* 0x000fea0003800000 */
[----:B0-----:R-:W-:Y:S04]  /*0bd0*/  LDS.U16 R3, [R2] ;  /* 0x0000000002037984 */ /* 0x001fe80000000400 */
[----:B------:R-:W0:Y:S02]  /*0be0*/  LDS.U16 R4, [R2+0x20] ;  /* 0x0000200002047984 */ /* 0x000e240000000400 */
[----:B0-----:R-:W-:-:S05]  /*0bf0*/  HADD2 R3, R3.H0_H0, R4.H0_H0 ;  /* 0x2000000403037230 */ /* 0x001fca0000000800 */
[----:B------:R-:W-:-:S05]  /*0c00*/  PRMT R5, R3, 0x7610, R5 ;  /* 0x0000761003057816 */ /* 0x000fca0000000005 */
[----:B------:R-:W-:Y:S04]  /*0c10*/  STS.U16 [R2], R5 ;  /* 0x0000000502007388 */ /* 0x000fe80000000400 */
[----:B------:R-:W-:Y:S04]  /*0c20*/  LDS.U16 R3, [R2] ;  /* 0x0000000002037984 */ /* 0x000fe80000000400 */
        /* <DEDUP_REMOVED lines=17> */
[----:B------:R1:W-:Y:S02]  /*0d40*/  STS.U16 [R2], R3 ;  /* 0x0000000302007388 */ /* 0x0003e40000000400 */
.L_x_1:
[----:B------:R-:W-:Y:S05]  /*0d50*/  BSYNC.RECONVERGENT B0 ;  /* 0x0000000000007941 */ /* 0x000fea0003800200 */
.L_x_0:
[----:B------:R-:W-:Y:S06]  /*0d60*/  BAR.SYNC.DEFER_BLOCKING 0x0 ;  /* 0x0000000000007b1d */ /* 0x000fec0000010000 */
[----:B------:R-:W-:Y:S05]  /*0d70*/  @P2 EXIT ;  /* 0x000000000000294d */ /* 0x000fea0003800000 */
[----:B------:R-:W2:Y:S01]  /*0d80*/  LDS.U16 R5, [UR4] ;  /* 0x00000004ff057984 */ /* 0x000ea20008000400 */
[----:B01----:R-:W0:Y:S01]  /*0d90*/  LDC.64 R2, c[0x0][0x398] ;  /* 0x0000e600ff027b82 */ /* 0x003e220000000a00 */
[----:B------:R-:W-:-:S05]  /*0da0*/  LEA R7, R0, R7, 0x4 ;  /* 0x0000000700077211 */ /* 0x000fca00078e20ff */
[----:B0-----:R-:W-:-:S05]  /*0db0*/  IMAD.WIDE.U32 R2, R7, 0x2, R2 ;  /* 0x0000000207027825 */ /* 0x001fca00078e0002 */
[----:B--2---:R-:W-:Y:S01]  /*0dc0*/  STG.E.U16 desc[UR6][R2.64], R5 ;  /* 0x0000000502007986 */ /* 0x004fe2000c101506 */
[----:B------:R-:W-:Y:S05]  /*0dd0*/  EXIT ;  /* 0x000000000000794d */ /* 0x000fea0003800000 */
.L_x_2:
[----:B------:R-:W-:-:S00]  /*0de0*/  BRA `(.L_x_2) ;  /* 0xfffffffc00fc7947 */ /* 0x000fc0000383ffff */
[----:B------:R-:W-:-:S00]  /*0df0*/  NOP ;  /* 0x0000000000007918 */ /* 0x000fc00000000000 */
        /* <DEDUP_REMOVED lines=8> */
.L_x_3:


//--------------------- .nv.shared.bggemv_11008_16_float16_kernel --------------------------
	.section	.nv.shared.bggemv_11008_16_float16_kernel,"aw",@nobits
	.sectionflags	@""
	.align	2
.nv.shared.bggemv_11008_16_float16_kernel:
	.zero		1536


//--------------------- .nv.shared.reserved.0     --------------------------
	.section	.nv.shared.reserved.0,"aw",@nobits
	.weak		__nv_reservedSMEM_offset_0_alias
	.size		__nv_reservedSMEM_offset_0_alias, 0, 64
	.other		__nv_reservedSMEM_offset_0_alias,@"STO_CUDA_RESERVED_SHARED STV_DEFAULT"
__nv_reservedSMEM_offset_0_alias:
	.zero		0
	.zero		64


//--------------------- .nv.constant0.bggemv_11008_16_float16_kernel --------------------------
	.section	.nv.constant0.bggemv_11008_16_float16_kernel,"a",@progbits
	.sectionflags	@""
	.align	4
.nv.constant0.bggemv_11008_16_float16_kernel:
	.zero		960


//--------------------- SYMBOLS --------------------------

	.type		.nv.reservedSmem.offset0,@object
	.size		.nv.reservedSmem.offset0,0x4
	.type		.nv.reservedSmem.cap,@object
	.size		.nv.reservedSmem.cap,0x4
